	.headerflags	@"EF_CUDA_TEXMODE_UNIFIED EF_CUDA_64BIT_ADDRESS EF_CUDA_ACCELERATORS EF_CUDA_SM90 EF_CUDA_VIRTUAL_SM(EF_CUDA_SM90)"
	.elftype	@"ET_EXEC"


//--------------------- .nv.info                  --------------------------
	.section	.nv.info,"",@"SHT_CUDA_INFO"
	.align	4


	//----- nvinfo : EIATTR_REGCOUNT
	.align		4
        /*0000*/ 	.byte	0x04, 0x2f
        /*0002*/ 	.short	(.L_3 - .L_2)
	.align		4
.L_2:
        /*0004*/ 	.word	index@(triton_poi_fused__native_batch_norm_legit_no_training_relu_12)
        /*0008*/ 	.word	0x00000012


	//----- nvinfo : EIATTR_MIN_STACK_SIZE
	.align		4
.L_3:
        /*000c*/ 	.byte	0x04, 0x12
        /*000e*/ 	.short	(.L_5 - .L_4)
	.align		4
.L_4:
        /*0010*/ 	.word	index@(triton_poi_fused__native_batch_norm_legit_no_training_relu_12)
        /*0014*/ 	.word	0x00000000


	//----- nvinfo : EIATTR_FRAME_SIZE
	.align		4
.L_5:
        /*0018*/ 	.byte	0x04, 0x11
        /*001a*/ 	.short	(.L_7 - .L_6)
	.align		4
.L_6:
        /*001c*/ 	.word	index@(triton_poi_fused__native_batch_norm_legit_no_training_relu_12)
        /*0020*/ 	.word	0x00000000


	//----- nvinfo : EIATTR_MIN_STACK_SIZE
	.align		4
.L_7:
        /*0024*/ 	.byte	0x04, 0x12
        /*0026*/ 	.short	(.L_9 - .L_8)
	.align		4
.L_8:
        /*0028*/ 	.word	index@(triton_poi_fused__native_batch_norm_legit_no_training_relu_12)
        /*002c*/ 	.word	0x00000000
.L_9:


//--------------------- .nv.info.triton_poi_fused__native_batch_norm_legit_no_training_relu_12 --------------------------
	.section	.nv.info.triton_poi_fused__native_batch_norm_legit_no_training_relu_12,"",@"SHT_CUDA_INFO"
	.sectionflags	@""
	.align	4


	//----- nvinfo : EIATTR_CUDA_API_VERSION
	.align		4
        /*0000*/ 	.byte	0x04, 0x37
        /*0002*/ 	.short	(.L_11 - .L_10)
.L_10:
        /*0004*/ 	.word	0x0000007c


	//----- nvinfo : EIATTR_KPARAM_INFO
	.align		4
.L_11:
        /*0008*/ 	.byte	0x04, 0x17
        /*000a*/ 	.short	(.L_13 - .L_12)
.L_12:
        /*000c*/ 	.word	0x00000000
        /*0010*/ 	.short	0x0006
        /*0012*/ 	.short	0x0030
        /*0014*/ 	.byte	0x00, 0xf0, 0x11, 0x00


	//----- nvinfo : EIATTR_KPARAM_INFO
	.align		4
.L_13:
        /*0018*/ 	.byte	0x04, 0x17
        /*001a*/ 	.short	(.L_15 - .L_14)
.L_14:
        /*001c*/ 	.word	0x00000000
        /*0020*/ 	.short	0x0005
        /*0022*/ 	.short	0x0028
        /*0024*/ 	.byte	0x00, 0xf4, 0x21, 0x00


	//----- nvinfo : EIATTR_KPARAM_INFO
	.align		4
.L_15:
        /*0028*/ 	.byte	0x04, 0x17
        /*002a*/ 	.short	(.L_17 - .L_16)
.L_16:
        /*002c*/ 	.word	0x00000000
        /*0030*/ 	.short	0x0004
        /*0032*/ 	.short	0x0020
        /*0034*/ 	.byte	0x00, 0xf4, 0x21, 0x00


	//----- nvinfo : EIATTR_KPARAM_INFO
	.align		4
.L_17:
        /*0038*/ 	.byte	0x04, 0x17
        /*003a*/ 	.short	(.L_19 - .L_18)
.L_18:
        /*003c*/ 	.word	0x00000000
        /*0040*/ 	.short	0x0003
        /*0042*/ 	.short	0x0018
        /*0044*/ 	.byte	0x00, 0xf4, 0x21, 0x00


	//----- nvinfo : EIATTR_KPARAM_INFO
	.align		4
.L_19:
        /*0048*/ 	.byte	0x04, 0x17
        /*004a*/ 	.short	(.L_21 - .L_20)
.L_20:
        /*004c*/ 	.word	0x00000000
        /*0050*/ 	.short	0x0002
        /*0052*/ 	.short	0x0010
        /*0054*/ 	.byte	0x00, 0xf4, 0x21, 0x00


	//----- nvinfo : EIATTR_KPARAM_INFO
	.align		4
.L_21:
        /*0058*/ 	.byte	0x04, 0x17
        /*005a*/ 	.short	(.L_23 - .L_22)
.L_22:
        /*005c*/ 	.word	0x00000000
        /*0060*/ 	.short	0x0001
        /*0062*/ 	.short	0x0008
        /*0064*/ 	.byte	0x00, 0xf4, 0x21, 0x00


	//----- nvinfo : EIATTR_KPARAM_INFO
	.align		4
.L_23:
        /*0068*/ 	.byte	0x04, 0x17
        /*006a*/ 	.short	(.L_25 - .L_24)
.L_24:
        /*006c*/ 	.word	0x00000000
        /*0070*/ 	.short	0x0000
        /*0072*/ 	.short	0x0000
        /*0074*/ 	.byte	0x00, 0xf4, 0x21, 0x00


	//----- nvinfo : EIATTR_SPARSE_MMA_MASK
	.align		4
.L_25:
        /*0078*/ 	.byte	0x03, 0x50
        /*007a*/ 	.short	0x0000


	//----- nvinfo : EIATTR_MAXREG_COUNT
	.align		4
        /*007c*/ 	.byte	0x03, 0x1b
        /*007e*/ 	.short	0x00ff


	//----- nvinfo : EIATTR_EXIT_INSTR_OFFSETS
	.align		4
        /*0080*/ 	.byte	0x04, 0x1c
        /*0082*/ 	.short	(.L_27 - .L_26)


	//   ....[0]....
.L_26:
        /*0084*/ 	.word	0x000003d0


	//----- nvinfo : EIATTR_REQNTID
	.align		4
.L_27:
        /*0088*/ 	.byte	0x04, 0x10
        /*008a*/ 	.short	(.L_29 - .L_28)
.L_28:
        /*008c*/ 	.word	0x00000080
        /*0090*/ 	.word	0x00000001
        /*0094*/ 	.word	0x00000001


	//----- nvinfo : EIATTR_CBANK_PARAM_SIZE
	.align		4
.L_29:
        /*0098*/ 	.byte	0x03, 0x19
        /*009a*/ 	.short	0x0034


	//----- nvinfo : EIATTR_PARAM_CBANK
	.align		4
        /*009c*/ 	.byte	0x04, 0x0a
        /*009e*/ 	.short	(.L_31 - .L_30)
	.align		4
.L_30:
        /*00a0*/ 	.word	index@(.nv.constant0.triton_poi_fused__native_batch_norm_legit_no_training_relu_12)
        /*00a4*/ 	.short	0x0210
        /*00a6*/ 	.short	0x0034


	//----- nvinfo : EIATTR_SW_WAR
	.align		4
.L_31:
        /*00a8*/ 	.byte	0x04, 0x36
        /*00aa*/ 	.short	(.L_33 - .L_32)
.L_32:
        /*00ac*/ 	.word	0x00000008
.L_33:


//--------------------- .nv.callgraph             --------------------------
	.section	.nv.callgraph,"",@"SHT_CUDA_CALLGRAPH"
	.align	4
	.sectionentsize	8
	.align		4
        /*0000*/ 	.word	0x00000000
	.align		4
        /*0004*/ 	.word	0xffffffff
	.align		4
        /*0008*/ 	.word	0x00000000
	.align		4
        /*000c*/ 	.word	0xfffffffe
	.align		4
        /*0010*/ 	.word	0x00000000
	.align		4
        /*0014*/ 	.word	0xfffffffd
	.align		4
        /*0018*/ 	.word	0x00000000
	.align		4
        /*001c*/ 	.word	0xfffffffc


//--------------------- .nv.constant4             --------------------------
	.section	.nv.constant4,"a",@progbits
	.align	8
	.align		8
.nv.constant4:
        /*0000*/ 	.dword	_$_str
	.align		8
        /*0008*/ 	.dword	_$_str_$_2


//--------------------- .text.triton_poi_fused__native_batch_norm_legit_no_training_relu_12 --------------------------
	.section	.text.triton_poi_fused__native_batch_norm_legit_no_training_relu_12,"ax",@progbits
	.align	128
        .global         triton_poi_fused__native_batch_norm_legit_no_training_relu_12
        .type           triton_poi_fused__native_batch_norm_legit_no_training_relu_12,@function
        .size           triton_poi_fused__native_batch_norm_legit_no_training_relu_12,(.L_x_1 - triton_poi_fused__native_batch_norm_legit_no_training_relu_12)
        .other          triton_poi_fused__native_batch_norm_legit_no_training_relu_12,@"STO_CUDA_ENTRY STV_DEFAULT"
triton_poi_fused__native_batch_norm_legit_no_training_relu_12:
.text.triton_poi_fused__native_batch_norm_legit_no_training_relu_12:
[----:B------:R-:W-:Y:S01]  /*0000*/  LDC R1, c[0x0][0x28] ;  /* 0x00000a00ff017b82 */ /* 0x000fe20000000800 */
[----:B------:R-:W1:Y:S07]  /*0010*/  S2R R0, SR_TID.X ;  /* 0x0000000000007919 */ /* 0x000e6e0000002100 */
[----:B------:R-:W2:Y:S01]  /*0020*/  LDC.64 R2, c[0x0][0x220] ;  /* 0x00008800ff027b82 */ /* 0x000ea20000000a00 */
[----:B------:R-:W-:Y:S01]  /*0030*/  ULDC.64 UR4, c[0x0][0x208] ;  /* 0x0000820000047ab9 */ /* 0x000fe20000000a00 */
[----:B------:R-:W3:Y:S06]  /*0040*/  S2R R7, SR_CTAID.X ;  /* 0x0000000000077919 */ /* 0x000eec0000002500 */
[----:B------:R-:W4:Y:S08]  /*0050*/  LDC.64 R8, c[0x0][0x228] ;  /* 0x00008a00ff087b82 */ /* 0x000f300000000a00 */
[----:B------:R-:W5:Y:S01]  /*0060*/  LDC.64 R10, c[0x0][0x230] ;  /* 0x00008c00ff0a7b82 */ /* 0x000f620000000a00 */
[----:B-1----:R-:W-:-:S02]  /*0070*/  SHF.L.U32 R0, R0, 0x1, RZ ;  /* 0x0000000100007819 */ /* 0x002fc400000006ff */
[----:B---3--:R-:W-:Y:S02]  /*0080*/  SHF.R.S32.HI R5, RZ, 0x17, R7 ;  /* 0x00000017ff057819 */ /* 0x008fe40000011407 */
[----:B------:R-:W-:Y:S02]  /*0090*/  LOP3.LUT R0, R0, 0xfe, RZ, 0xc0, !PT ;  /* 0x000000fe00007812 */ /* 0x000fe400078ec0ff */
[----:B------:R-:W-:Y:S02]  /*00a0*/  SGXT R5, R5, 0x1 ;  /* 0x000000010505781a */ /* 0x000fe40000000200 */
[----:B------:R-:W-:Y:S02]  /*00b0*/  LEA R0, R7, R0, 0x8 ;  /* 0x0000000007007211 */ /* 0x000fe400078e40ff */
[----:B------:R-:W1:Y:S02]  /*00c0*/  LDC.64 R6, c[0x0][0x218] ;  /* 0x00008600ff067b82 */ /* 0x000e640000000a00 */
[----:B------:R-:W-:-:S04]  /*00d0*/  LEA.HI R5, R5, R0, RZ, 0x7 ;  /* 0x0000000005057211 */ /* 0x000fc800078f38ff */
[----:B------:R-:W-:-:S04]  /*00e0*/  LOP3.LUT R5, R5, 0xffffff80, RZ, 0xc0, !PT ;  /* 0xffffff8005057812 */ /* 0x000fc800078ec0ff */
[----:B------:R-:W-:Y:S02]  /*00f0*/  IADD3 R13, R0, -R5, RZ ;  /* 0x80000005000d7210 */ /* 0x000fe40007ffe0ff */
[----:B------:R-:W3:Y:S03]  /*0100*/  LDC.64 R4, c[0x0][0x210] ;  /* 0x00008400ff047b82 */ /* 0x000ee60000000a00 */
[----:B--2---:R-:W-:-:S06]  /*0110*/  IMAD.WIDE R2, R13, 0x4, R2 ;  /* 0x000000040d027825 */ /* 0x004fcc00078e0202 */
[----:B------:R-:W2:Y:S01]  /*0120*/  LDG.E.EL.64 R2, desc[UR4][R2.64] ;  /* 0x0000000402027981 */ /* 0x000ea2000c2e1b00 */
[----:B-1----:R-:W-:-:S04]  /*0130*/  IMAD.WIDE R6, R13, 0x4, R6 ;  /* 0x000000040d067825 */ /* 0x002fc800078e0206 */
[C---:B----4-:R-:W-:Y:S02]  /*0140*/  IMAD.WIDE R8, R13.reuse, 0x4, R8 ;  /* 0x000000040d087825 */ /* 0x050fe400078e0208 */
[----:B------:R-:W4:Y:S02]  /*0150*/  LDG.E.EL.64 R6, desc[UR4][R6.64] ;  /* 0x0000000406067981 */ /* 0x000f24000c2e1b00 */
[----:B-----5:R-:W-:Y:S02]  /*0160*/  IMAD.WIDE R10, R13, 0x4, R10 ;  /* 0x000000040d0a7825 */ /* 0x020fe400078e020a */
[----:B------:R-:W5:Y:S02]  /*0170*/  LDG.E.EL.64 R8, desc[UR4][R8.64] ;  /* 0x0000000408087981 */ /* 0x000f64000c2e1b00 */
[----:B---3--:R-:W-:Y:S02]  /*0180*/  IMAD.WIDE R4, R0, 0x4, R4 ;  /* 0x0000000400047825 */ /* 0x008fe400078e0204 */
[----:B------:R-:W5:Y:S04]  /*0190*/  LDG.E.EL.64 R10, desc[UR4][R10.64] ;  /* 0x000000040a0a7981 */ /* 0x000f68000c2e1b00 */
[----:B------:R-:W4:Y:S01]  /*01a0*/  LDG.E.64 R4, desc[UR4][R4.64] ;  /* 0x0000000404047981 */ /* 0x000f22000c1e1b00 */
[----:B------:R-:W-:Y:S01]  /*01b0*/  HFMA2.MMA R14, -RZ, RZ, 1.625, 0 ;  /* 0x3e800000ff0e7435 */ /* 0x000fe200000001ff */
[----:B--2---:R-:W-:Y:S01]  /*01c0*/  FADD R2, R2, 9.9999997473787516356e-06 ;  /* 0x3727c5ac02027421 */ /* 0x004fe20000000000 */
[----:B------:R-:W-:-:S03]  /*01d0*/  FADD R3, R3, 9.9999997473787516356e-06 ;  /* 0x3727c5ac03037421 */ /* 0x000fc60000000000 */
[----:B------:R-:W1:Y:S08]  /*01e0*/  MUFU.SQRT R12, R2 ;  /* 0x00000002000c7308 */ /* 0x000e700000002000 */
[----:B------:R2:W3:Y:S01]  /*01f0*/  MUFU.SQRT R13, R3 ;  /* 0x00000003000d7308 */ /* 0x0004e20000002000 */
[C---:B-1----:R-:W-:Y:S02]  /*0200*/  FSETP.GT.AND P0, PT, R12.reuse, 8.50705917302346158658e+37, PT ;  /* 0x7e8000000c00780b */ /* 0x042fe40003f04000 */
[----:B------:R-:W-:Y:S01]  /*0210*/  FSETP.GEU.AND P2, PT, R12, 1.175494350822287508e-38, PT ;  /* 0x008000000c00780b */ /* 0x000fe20003f4e000 */
[----:B--2---:R-:W1:Y:S01]  /*0220*/  LDC.64 R2, c[0x0][0x238] ;  /* 0x00008e00ff027b82 */ /* 0x004e620000000a00 */
[----:B---3--:R-:W-:-:S02]  /*0230*/  FSETP.GT.AND P1, PT, R13, 8.50705917302346158658e+37, PT ;  /* 0x7e8000000d00780b */ /* 0x008fc40003f24000 */
[----:B------:R-:W-:-:S07]  /*0240*/  FSETP.GEU.AND P3, PT, R13, 1.175494350822287508e-38, PT ;  /* 0x008000000d00780b */ /* 0x000fce0003f6e000 */
[----:B------:R-:W-:-:S04]  /*0250*/  @P0 FMUL R12, R12, 0.25 ;  /* 0x3e8000000c0c0820 */ /* 0x000fc80000400000 */
[----:B------:R-:W-:Y:S01]  /*0260*/  @!P2 FMUL R12, R12, 16777216 ;  /* 0x4b8000000c0ca820 */ /* 0x000fe20000400000 */
[----:B------:R-:W-:-:S04]  /*0270*/  @P1 FMUL R13, R13, 0.25 ;  /* 0x3e8000000d0d1820 */ /* 0x000fc80000400000 */
[----:B------:R-:W-:Y:S01]  /*0280*/  @!P3 FMUL R13, R13, 16777216 ;  /* 0x4b8000000d0db820 */ /* 0x000fe20000400000 */
[----:B------:R-:W2:Y:S01]  /*0290*/  MUFU.RCP R12, R12 ;  /* 0x0000000c000c7308 */ /* 0x000ea20000001000 */
[----:B------:R-:W-:-:S07]  /*02a0*/  FSEL R15, R14, 1, P0 ;  /* 0x3f8000000e0f7808 */ /* 0x000fce0000000000 */
[----:B------:R-:W3:Y:S01]  /*02b0*/  MUFU.RCP R13, R13 ;  /* 0x0000000d000d7308 */ /* 0x000ee20000001000 */
[----:B------:R-:W-:Y:S01]  /*02c0*/  FSEL R14, R14, 1, P1 ;  /* 0x3f8000000e0e7808 */ /* 0x000fe20000800000 */
[----:B------:R-:W-:-:S04]  /*02d0*/  @!P2 FMUL R15, R15, 16777216 ;  /* 0x4b8000000f0fa820 */ /* 0x000fc80000400000 */
[----:B------:R-:W-:Y:S01]  /*02e0*/  @!P3 FMUL R14, R14, 16777216 ;  /* 0x4b8000000e0eb820 */ /* 0x000fe20000400000 */
[----:B----4-:R-:W-:Y:S01]  /*02f0*/  FADD R5, R5, -R7 ;  /* 0x8000000705057221 */ /* 0x010fe20000000000 */
[----:B------:R-:W-:Y:S01]  /*0300*/  FADD R4, R4, -R6 ;  /* 0x8000000604047221 */ /* 0x000fe20000000000 */
[----:B--2---:R-:W-:Y:S01]  /*0310*/  FMUL R15, R12, R15 ;  /* 0x0000000f0c0f7220 */ /* 0x004fe20000400000 */
[----:B---3--:R-:W-:-:S03]  /*0320*/  FMUL R14, R13, R14 ;  /* 0x0000000e0d0e7220 */ /* 0x008fc60000400000 */
[----:B------:R-:W-:Y:S01]  /*0330*/  FMUL R15, R4, R15 ;  /* 0x0000000f040f7220 */ /* 0x000fe20000400000 */
[----:B------:R-:W-:-:S03]  /*0340*/  FMUL R14, R5, R14 ;  /* 0x0000000e050e7220 */ /* 0x000fc60000400000 */
[----:B-----5:R-:W-:Y:S01]  /*0350*/  FFMA R8, R8, R15, R10 ;  /* 0x0000000f08087223 */ /* 0x020fe2000000000a */
[----:B------:R-:W-:-:S04]  /*0360*/  FFMA R9, R9, R14, R11 ;  /* 0x0000000e09097223 */ /* 0x000fc8000000000b */
[----:B------:R-:W-:Y:S02]  /*0370*/  FSETP.GEU.AND P0, PT, R8, RZ, PT ;  /* 0x000000ff0800720b */ /* 0x000fe40003f0e000 */
[C---:B------:R-:W-:Y:S01]  /*0380*/  FSETP.GEU.AND P1, PT, R9.reuse, RZ, PT ;  /* 0x000000ff0900720b */ /* 0x040fe20003f2e000 */
[----:B-1----:R-:W-:Y:S01]  /*0390*/  IMAD.WIDE R2, R0, 0x4, R2 ;  /* 0x0000000400027825 */ /* 0x002fe200078e0202 */
[----:B------:R-:W-:Y:S02]  /*03a0*/  FSEL R8, R8, RZ, P0 ;  /* 0x000000ff08087208 */ /* 0x000fe40000000000 */
[----:B------:R-:W-:-:S05]  /*03b0*/  FSEL R9, R9, RZ, P1 ;  /* 0x000000ff09097208 */ /* 0x000fca0000800000 */
[----:B------:R-:W-:Y:S01]  /*03c0*/  STG.E.64 desc[UR4][R2.64], R8 ;  /* 0x0000000802007986 */ /* 0x000fe2000c101b04 */
[----:B------:R-:W-:Y:S05]  /*03d0*/  EXIT ;  /* 0x000000000000794d */ /* 0x000fea0003800000 */
.L_x_0:
[----:B------:R-:W-:-:S00]  /*03e0*/  BRA `(.L_x_0) ;  /* 0xfffffffc00fc7947 */ /* 0x000fc0000383ffff */
[----:B------:R-:W-:-:S00]  /*03f0*/  NOP ;  /* 0x0000000000007918 */ /* 0x000fc00000000000 */
        /* <DEDUP_REMOVED lines=8> */
.L_x_1:


//--------------------- .nv.global.init           --------------------------
	.section	.nv.global.init,"aw",@progbits
.nv.global.init:
	.type		_$_str,@object
	.size		_$_str,(_$_str_$_2 - _$_str)
_$_str:
        /*0000*/ 	.byte	0x5f, 0x5f, 0x43, 0x55, 0x44, 0x41, 0x5f, 0x46, 0x54, 0x5a, 0x00
	.type		_$_str_$_2,@object
	.size		_$_str_$_2,(.L_1 - _$_str_$_2)
_$_str_$_2:
        /*000b*/ 	.byte	0x5f, 0x5f, 0x43, 0x55, 0x44, 0x41, 0x5f, 0x50, 0x52, 0x45, 0x43, 0x5f, 0x53, 0x51, 0x52, 0x54
        /*001b*/ 	.byte	0x00
.L_1:


//--------------------- .nv.constant0.triton_poi_fused__native_batch_norm_legit_no_training_relu_12 --------------------------
	.section	.nv.constant0.triton_poi_fused__native_batch_norm_legit_no_training_relu_12,"a",@progbits
	.sectionflags	@""
	.align	4
.nv.constant0.triton_poi_fused__native_batch_norm_legit_no_training_relu_12:
	.zero		580
